	.headerflags	@"EF_CUDA_TEXMODE_UNIFIED EF_CUDA_64BIT_ADDRESS EF_CUDA_ACCELERATORS EF_CUDA_SM90 EF_CUDA_VIRTUAL_SM(EF_CUDA_SM90)"
	.elftype	@"ET_EXEC"


//--------------------- .nv.info                  --------------------------
	.section	.nv.info,"",@"SHT_CUDA_INFO"
	.align	4


	//----- nvinfo : EIATTR_REGCOUNT
	.align		4
        /*0000*/ 	.byte	0x04, 0x2f
        /*0002*/ 	.short	(.L_3 - .L_2)
	.align		4
.L_2:
        /*0004*/ 	.word	index@(triton_poi_fused__native_batch_norm_legit_no_training_leaky_relu_15)
        /*0008*/ 	.word	0x00000010


	//----- nvinfo : EIATTR_MIN_STACK_SIZE
	.align		4
.L_3:
        /*000c*/ 	.byte	0x04, 0x12
        /*000e*/ 	.short	(.L_5 - .L_4)
	.align		4
.L_4:
        /*0010*/ 	.word	index@(triton_poi_fused__native_batch_norm_legit_no_training_leaky_relu_15)
        /*0014*/ 	.word	0x00000000


	//----- nvinfo : EIATTR_FRAME_SIZE
	.align		4
.L_5:
        /*0018*/ 	.byte	0x04, 0x11
        /*001a*/ 	.short	(.L_7 - .L_6)
	.align		4
.L_6:
        /*001c*/ 	.word	index@(triton_poi_fused__native_batch_norm_legit_no_training_leaky_relu_15)
        /*0020*/ 	.word	0x00000000


	//----- nvinfo : EIATTR_MIN_STACK_SIZE
	.align		4
.L_7:
        /*0024*/ 	.byte	0x04, 0x12
        /*0026*/ 	.short	(.L_9 - .L_8)
	.align		4
.L_8:
        /*0028*/ 	.word	index@(triton_poi_fused__native_batch_norm_legit_no_training_leaky_relu_15)
        /*002c*/ 	.word	0x00000000
.L_9:


//--------------------- .nv.info.triton_poi_fused__native_batch_norm_legit_no_training_leaky_relu_15 --------------------------
	.section	.nv.info.triton_poi_fused__native_batch_norm_legit_no_training_leaky_relu_15,"",@"SHT_CUDA_INFO"
	.sectionflags	@""
	.align	4


	//----- nvinfo : EIATTR_CUDA_API_VERSION
	.align		4
        /*0000*/ 	.byte	0x04, 0x37
        /*0002*/ 	.short	(.L_11 - .L_10)
.L_10:
        /*0004*/ 	.word	0x0000007c


	//----- nvinfo : EIATTR_KPARAM_INFO
	.align		4
.L_11:
        /*0008*/ 	.byte	0x04, 0x17
        /*000a*/ 	.short	(.L_13 - .L_12)
.L_12:
        /*000c*/ 	.word	0x00000000
        /*0010*/ 	.short	0x0006
        /*0012*/ 	.short	0x0030
        /*0014*/ 	.byte	0x00, 0xf0, 0x11, 0x00


	//----- nvinfo : EIATTR_KPARAM_INFO
	.align		4
.L_13:
        /*0018*/ 	.byte	0x04, 0x17
        /*001a*/ 	.short	(.L_15 - .L_14)
.L_14:
        /*001c*/ 	.word	0x00000000
        /*0020*/ 	.short	0x0005
        /*0022*/ 	.short	0x0028
        /*0024*/ 	.byte	0x00, 0xf4, 0x21, 0x00


	//----- nvinfo : EIATTR_KPARAM_INFO
	.align		4
.L_15:
        /*0028*/ 	.byte	0x04, 0x17
        /*002a*/ 	.short	(.L_17 - .L_16)
.L_16:
        /*002c*/ 	.word	0x00000000
        /*0030*/ 	.short	0x0004
        /*0032*/ 	.short	0x0020
        /*0034*/ 	.byte	0x00, 0xf4, 0x21, 0x00


	//----- nvinfo : EIATTR_KPARAM_INFO
	.align		4
.L_17:
        /*0038*/ 	.byte	0x04, 0x17
        /*003a*/ 	.short	(.L_19 - .L_18)
.L_18:
        /*003c*/ 	.word	0x00000000
        /*0040*/ 	.short	0x0003
        /*0042*/ 	.short	0x0018
        /*0044*/ 	.byte	0x00, 0xf4, 0x21, 0x00


	//----- nvinfo : EIATTR_KPARAM_INFO
	.align		4
.L_19:
        /*0048*/ 	.byte	0x04, 0x17
        /*004a*/ 	.short	(.L_21 - .L_20)
.L_20:
        /*004c*/ 	.word	0x00000000
        /*0050*/ 	.short	0x0002
        /*0052*/ 	.short	0x0010
        /*0054*/ 	.byte	0x00, 0xf4, 0x21, 0x00


	//----- nvinfo : EIATTR_KPARAM_INFO
	.align		4
.L_21:
        /*0058*/ 	.byte	0x04, 0x17
        /*005a*/ 	.short	(.L_23 - .L_22)
.L_22:
        /*005c*/ 	.word	0x00000000
        /*0060*/ 	.short	0x0001
        /*0062*/ 	.short	0x0008
        /*0064*/ 	.byte	0x00, 0xf4, 0x21, 0x00


	//----- nvinfo : EIATTR_KPARAM_INFO
	.align		4
.L_23:
        /*0068*/ 	.byte	0x04, 0x17
        /*006a*/ 	.short	(.L_25 - .L_24)
.L_24:
        /*006c*/ 	.word	0x00000000
        /*0070*/ 	.short	0x0000
        /*0072*/ 	.short	0x0000
        /*0074*/ 	.byte	0x00, 0xf4, 0x21, 0x00


	//----- nvinfo : EIATTR_SPARSE_MMA_MASK
	.align		4
.L_25:
        /*0078*/ 	.byte	0x03, 0x50
        /*007a*/ 	.short	0x0000


	//----- nvinfo : EIATTR_MAXREG_COUNT
	.align		4
        /*007c*/ 	.byte	0x03, 0x1b
        /*007e*/ 	.short	0x00ff


	//----- nvinfo : EIATTR_EXIT_INSTR_OFFSETS
	.align		4
        /*0080*/ 	.byte	0x04, 0x1c
        /*0082*/ 	.short	(.L_27 - .L_26)


	//   ....[0]....
.L_26:
        /*0084*/ 	.word	0x000003d0


	//----- nvinfo : EIATTR_REQNTID
	.align		4
.L_27:
        /*0088*/ 	.byte	0x04, 0x10
        /*008a*/ 	.short	(.L_29 - .L_28)
.L_28:
        /*008c*/ 	.word	0x00000100
        /*0090*/ 	.word	0x00000001
        /*0094*/ 	.word	0x00000001


	//----- nvinfo : EIATTR_CBANK_PARAM_SIZE
	.align		4
.L_29:
        /*0098*/ 	.byte	0x03, 0x19
        /*009a*/ 	.short	0x0034


	//----- nvinfo : EIATTR_PARAM_CBANK
	.align		4
        /*009c*/ 	.byte	0x04, 0x0a
        /*009e*/ 	.short	(.L_31 - .L_30)
	.align		4
.L_30:
        /*00a0*/ 	.word	index@(.nv.constant0.triton_poi_fused__native_batch_norm_legit_no_training_leaky_relu_15)
        /*00a4*/ 	.short	0x0210
        /*00a6*/ 	.short	0x0034


	//----- nvinfo : EIATTR_SW_WAR
	.align		4
.L_31:
        /*00a8*/ 	.byte	0x04, 0x36
        /*00aa*/ 	.short	(.L_33 - .L_32)
.L_32:
        /*00ac*/ 	.word	0x00000008
.L_33:


//--------------------- .nv.callgraph             --------------------------
	.section	.nv.callgraph,"",@"SHT_CUDA_CALLGRAPH"
	.align	4
	.sectionentsize	8
	.align		4
        /*0000*/ 	.word	0x00000000
	.align		4
        /*0004*/ 	.word	0xffffffff
	.align		4
        /*0008*/ 	.word	0x00000000
	.align		4
        /*000c*/ 	.word	0xfffffffe
	.align		4
        /*0010*/ 	.word	0x00000000
	.align		4
        /*0014*/ 	.word	0xfffffffd
	.align		4
        /*0018*/ 	.word	0x00000000
	.align		4
        /*001c*/ 	.word	0xfffffffc


//--------------------- .nv.constant4             --------------------------
	.section	.nv.constant4,"a",@progbits
	.align	8
	.align		8
.nv.constant4:
        /*0000*/ 	.dword	_$_str
	.align		8
        /*0008*/ 	.dword	_$_str_$_2


//--------------------- .text.triton_poi_fused__native_batch_norm_legit_no_training_leaky_relu_15 --------------------------
	.section	.text.triton_poi_fused__native_batch_norm_legit_no_training_leaky_relu_15,"ax",@progbits
	.align	128
        .global         triton_poi_fused__native_batch_norm_legit_no_training_leaky_relu_15
        .type           triton_poi_fused__native_batch_norm_legit_no_training_leaky_relu_15,@function
        .size           triton_poi_fused__native_batch_norm_legit_no_training_leaky_relu_15,(.L_x_1 - triton_poi_fused__native_batch_norm_legit_no_training_leaky_relu_15)
        .other          triton_poi_fused__native_batch_norm_legit_no_training_leaky_relu_15,@"STO_CUDA_ENTRY STV_DEFAULT"
triton_poi_fused__native_batch_norm_legit_no_training_leaky_relu_15:
.text.triton_poi_fused__native_batch_norm_legit_no_training_leaky_relu_15:
[----:B------:R-:W-:Y:S01]  /*0000*/  LDC R1, c[0x0][0x28] ;  /* 0x00000a00ff017b82 */ /* 0x000fe20000000800 */
[----:B------:R-:W1:Y:S07]  /*0010*/  S2R R0, SR_TID.X ;  /* 0x0000000000007919 */ /* 0x000e6e0000002100 */
[----:B------:R-:W2:Y:S01]  /*0020*/  LDC.64 R2, c[0x0][0x228] ;  /* 0x00008a00ff027b82 */ /* 0x000ea20000000a00 */
[----:B------:R-:W-:Y:S01]  /*0030*/  ULDC.64 UR4, c[0x0][0x208] ;  /* 0x0000820000047ab9 */ /* 0x000fe20000000a00 */
[----:B------:R-:W3:Y:S06]  /*0040*/  S2R R7, SR_CTAID.X ;  /* 0x0000000000077919 */ /* 0x000eec0000002500 */
[----:B------:R-:W4:Y:S08]  /*0050*/  LDC.64 R8, c[0x0][0x230] ;  /* 0x00008c00ff087b82 */ /* 0x000f300000000a00 */
[----:B------:R-:W5:Y:S01]  /*0060*/  LDC.64 R10, c[0x0][0x238] ;  /* 0x00008e00ff0a7b82 */ /* 0x000f620000000a00 */
[----:B-1----:R-:W-:-:S02]  /*0070*/  SHF.L.U32 R0, R0, 0x1, RZ ;  /* 0x0000000100007819 */ /* 0x002fc400000006ff */
[----:B---3--:R-:W-:Y:S02]  /*0080*/  SHF.R.S32.HI R5, RZ, 0x16, R7 ;  /* 0x00000016ff057819 */ /* 0x008fe40000011407 */
[----:B------:R-:W-:Y:S02]  /*0090*/  LOP3.LUT R0, R0, 0x1fe, RZ, 0xc0, !PT ;  /* 0x000001fe00007812 */ /* 0x000fe400078ec0ff */
[----:B------:R-:W-:Y:S02]  /*00a0*/  SGXT R5, R5, 0x1 ;  /* 0x000000010505781a */ /* 0x000fe40000000200 */
[----:B------:R-:W-:Y:S02]  /*00b0*/  LEA R0, R7, R0, 0x9 ;  /* 0x0000000007007211 */ /* 0x000fe400078e48ff */
[----:B------:R-:W1:Y:S02]  /*00c0*/  LDC.64 R6, c[0x0][0x220] ;  /* 0x00008800ff067b82 */ /* 0x000e640000000a00 */
[----:B------:R-:W-:-:S04]  /*00d0*/  LEA.HI R5, R5, R0, RZ, 0x9 ;  /* 0x0000000005057211 */ /* 0x000fc800078f48ff */
[----:B------:R-:W-:-:S04]  /*00e0*/  LOP3.LUT R5, R5, 0xfffffe00, RZ, 0xc0, !PT ;  /* 0xfffffe0005057812 */ /* 0x000fc800078ec0ff */
[----:B------:R-:W-:Y:S02]  /*00f0*/  IADD3 R13, R0, -R5, RZ ;  /* 0x80000005000d7210 */ /* 0x000fe40007ffe0ff */
[----:B------:R-:W3:Y:S03]  /*0100*/  LDC.64 R4, c[0x0][0x218] ;  /* 0x00008600ff047b82 */ /* 0x000ee60000000a00 */
[----:B--2---:R-:W-:-:S06]  /*0110*/  IMAD.WIDE R2, R13, 0x4, R2 ;  /* 0x000000040d027825 */ /* 0x004fcc00078e0202 */
[----:B------:R-:W2:Y:S01]  /*0120*/  LDG.E.EL.64 R2, desc[UR4][R2.64] ;  /* 0x0000000402027981 */ /* 0x000ea2000c2e1b00 */
[----:B-1----:R-:W-:-:S06]  /*0130*/  IMAD.WIDE R6, R13, 0x4, R6 ;  /* 0x000000040d067825 */ /* 0x002fcc00078e0206 */
[----:B------:R-:W2:Y:S01]  /*0140*/  LDG.E.EL.64 R6, desc[UR4][R6.64] ;  /* 0x0000000406067981 */ /* 0x000ea2000c2e1b00 */
[----:B---3--:R-:W-:-:S06]  /*0150*/  IMAD.WIDE R4, R0, 0x4, R4 ;  /* 0x0000000400047825 */ /* 0x008fcc00078e0204 */
[----:B------:R-:W3:Y:S01]  /*0160*/  LDG.E.64 R4, desc[UR4][R4.64] ;  /* 0x0000000404047981 */ /* 0x000ee2000c1e1b00 */
[----:B----4-:R-:W-:-:S04]  /*0170*/  IMAD.WIDE R8, R13, 0x4, R8 ;  /* 0x000000040d087825 */ /* 0x010fc800078e0208 */
[----:B-----5:R-:W-:Y:S02]  /*0180*/  IMAD.WIDE R10, R13, 0x4, R10 ;  /* 0x000000040d0a7825 */ /* 0x020fe400078e020a */
[----:B------:R-:W4:Y:S04]  /*0190*/  LDG.E.EL.64 R8, desc[UR4][R8.64] ;  /* 0x0000000408087981 */ /* 0x000f28000c2e1b00 */
[----:B------:R-:W4:Y:S01]  /*01a0*/  LDG.E.EL.64 R10, desc[UR4][R10.64] ;  /* 0x000000040a0a7981 */ /* 0x000f22000c2e1b00 */
[----:B--2---:R-:W-:Y:S01]  /*01b0*/  FADD R2, R2, 9.9999997473787516356e-06 ;  /* 0x3727c5ac02027421 */ /* 0x004fe20000000000 */
[----:B------:R-:W-:-:S03]  /*01c0*/  FADD R3, R3, 9.9999997473787516356e-06 ;  /* 0x3727c5ac03037421 */ /* 0x000fc60000000000 */
[----:B------:R-:W1:Y:S08]  /*01d0*/  MUFU.SQRT R12, R2 ;  /* 0x00000002000c7308 */ /* 0x000e700000002000 */
[----:B------:R-:W2:Y:S01]  /*01e0*/  MUFU.SQRT R13, R3 ;  /* 0x00000003000d7308 */ /* 0x000ea20000002000 */
[C---:B-1----:R-:W-:Y:S02]  /*01f0*/  FSETP.GT.AND P0, PT, R12.reuse, 8.50705917302346158658e+37, PT ;  /* 0x7e8000000c00780b */ /* 0x042fe40003f04000 */
[----:B------:R-:W-:-:S02]  /*0200*/  FSETP.GEU.AND P2, PT, R12, 1.175494350822287508e-38, PT ;  /* 0x008000000c00780b */ /* 0x000fc40003f4e000 */
[C---:B--2---:R-:W-:Y:S02]  /*0210*/  FSETP.GT.AND P1, PT, R13.reuse, 8.50705917302346158658e+37, PT ;  /* 0x7e8000000d00780b */ /* 0x044fe40003f24000 */
[----:B------:R-:W-:-:S07]  /*0220*/  FSETP.GEU.AND P3, PT, R13, 1.175494350822287508e-38, PT ;  /* 0x008000000d00780b */ /* 0x000fce0003f6e000 */
[----:B------:R-:W-:Y:S01]  /*0230*/  @P0 FMUL R12, R12, 0.25 ;  /* 0x3e8000000c0c0820 */ /* 0x000fe20000400000 */
[----:B------:R-:W-:-:S03]  /*0240*/  HFMA2.MMA R2, -RZ, RZ, 1.625, 0 ;  /* 0x3e800000ff027435 */ /* 0x000fc600000001ff */
[----:B------:R-:W-:Y:S01]  /*0250*/  @!P2 FMUL R12, R12, 16777216 ;  /* 0x4b8000000c0ca820 */ /* 0x000fe20000400000 */
[----:B------:R-:W-:-:S04]  /*0260*/  @P1 FMUL R13, R13, 0.25 ;  /* 0x3e8000000d0d1820 */ /* 0x000fc80000400000 */
[----:B------:R-:W-:Y:S01]  /*0270*/  @!P3 FMUL R13, R13, 16777216 ;  /* 0x4b8000000d0db820 */ /* 0x000fe20000400000 */
[----:B------:R-:W1:Y:S01]  /*0280*/  MUFU.RCP R12, R12 ;  /* 0x0000000c000c7308 */ /* 0x000e620000001000 */
[----:B------:R-:W-:-:S07]  /*0290*/  FSEL R3, R2, 1, P0 ;  /* 0x3f80000002037808 */ /* 0x000fce0000000000 */
[----:B------:R-:W2:Y:S01]  /*02a0*/  MUFU.RCP R13, R13 ;  /* 0x0000000d000d7308 */ /* 0x000ea20000001000 */
[----:B------:R-:W-:Y:S01]  /*02b0*/  FSEL R2, R2, 1, P1 ;  /* 0x3f80000002027808 */ /* 0x000fe20000800000 */
[----:B------:R-:W-:Y:S01]  /*02c0*/  @!P2 FMUL R3, R3, 16777216 ;  /* 0x4b8000000303a820 */ /* 0x000fe20000400000 */
[----:B---3--:R-:W-:-:S03]  /*02d0*/  FADD R5, R5, -R7 ;  /* 0x8000000705057221 */ /* 0x008fc60000000000 */
[----:B------:R-:W-:Y:S01]  /*02e0*/  @!P3 FMUL R2, R2, 16777216 ;  /* 0x4b8000000202b820 */ /* 0x000fe20000400000 */
[----:B------:R-:W-:Y:S01]  /*02f0*/  FADD R4, R4, -R6 ;  /* 0x8000000604047221 */ /* 0x000fe20000000000 */
[----:B-1----:R-:W-:Y:S02]  /*0300*/  FMUL R7, R12, R3 ;  /* 0x000000030c077220 */ /* 0x002fe40000400000 */
[----:B--2---:R-:W-:Y:S02]  /*0310*/  FMUL R6, R13, R2 ;  /* 0x000000020d067220 */ /* 0x004fe40000400000 */
[----:B------:R-:W1:Y:S01]  /*0320*/  LDC.64 R2, c[0x0][0x210] ;  /* 0x00008400ff027b82 */ /* 0x000e620000000a00 */
[----:B------:R-:W-:Y:S01]  /*0330*/  FMUL R7, R4, R7 ;  /* 0x0000000704077220 */ /* 0x000fe20000400000 */
[----:B------:R-:W-:-:S03]  /*0340*/  FMUL R6, R5, R6 ;  /* 0x0000000605067220 */ /* 0x000fc60000400000 */
[----:B----4-:R-:W-:Y:S01]  /*0350*/  FFMA R8, R8, R7, R10 ;  /* 0x0000000708087223 */ /* 0x010fe2000000000a */
[----:B------:R-:W-:-:S04]  /*0360*/  FFMA R9, R9, R6, R11 ;  /* 0x0000000609097223 */ /* 0x000fc8000000000b */
[----:B------:R-:W-:Y:S02]  /*0370*/  FSETP.GT.AND P0, PT, R8, RZ, PT ;  /* 0x000000ff0800720b */ /* 0x000fe40003f04000 */
[----:B------:R-:W-:-:S11]  /*0380*/  FSETP.GT.AND P1, PT, R9, RZ, PT ;  /* 0x000000ff0900720b */ /* 0x000fd60003f24000 */
[----:B------:R-:W-:Y:S01]  /*0390*/  @!P0 FMUL R8, R8, 0.20000000298023223877 ;  /* 0x3e4ccccd08088820 */ /* 0x000fe20000400000 */
[----:B-1----:R-:W-:-:S04]  /*03a0*/  IMAD.WIDE R2, R0, 0x4, R2 ;  /* 0x0000000400027825 */ /* 0x002fc800078e0202 */
[----:B------:R-:W-:-:S05]  /*03b0*/  @!P1 FMUL R9, R9, 0.20000000298023223877 ;  /* 0x3e4ccccd09099820 */ /* 0x000fca0000400000 */
[----:B------:R-:W-:Y:S01]  /*03c0*/  STG.E.64 desc[UR4][R2.64], R8 ;  /* 0x0000000802007986 */ /* 0x000fe2000c101b04 */
[----:B------:R-:W-:Y:S05]  /*03d0*/  EXIT ;  /* 0x000000000000794d */ /* 0x000fea0003800000 */
.L_x_0:
[----:B------:R-:W-:-:S00]  /*03e0*/  BRA `(.L_x_0) ;  /* 0xfffffffc00fc7947 */ /* 0x000fc0000383ffff */
[----:B------:R-:W-:-:S00]  /*03f0*/  NOP ;  /* 0x0000000000007918 */ /* 0x000fc00000000000 */
        /* <DEDUP_REMOVED lines=8> */
.L_x_1:


//--------------------- .nv.global.init           --------------------------
	.section	.nv.global.init,"aw",@progbits
.nv.global.init:
	.type		_$_str,@object
	.size		_$_str,(_$_str_$_2 - _$_str)
_$_str:
        /*0000*/ 	.byte	0x5f, 0x5f, 0x43, 0x55, 0x44, 0x41, 0x5f, 0x46, 0x54, 0x5a, 0x00
	.type		_$_str_$_2,@object
	.size		_$_str_$_2,(.L_1 - _$_str_$_2)
_$_str_$_2:
        /*000b*/ 	.byte	0x5f, 0x5f, 0x43, 0x55, 0x44, 0x41, 0x5f, 0x50, 0x52, 0x45, 0x43, 0x5f, 0x53, 0x51, 0x52, 0x54
        /*001b*/ 	.byte	0x00
.L_1:


//--------------------- .nv.constant0.triton_poi_fused__native_batch_norm_legit_no_training_leaky_relu_15 --------------------------
	.section	.nv.constant0.triton_poi_fused__native_batch_norm_legit_no_training_leaky_relu_15,"a",@progbits
	.sectionflags	@""
	.align	4
.nv.constant0.triton_poi_fused__native_batch_norm_legit_no_training_leaky_relu_15:
	.zero		580
